//
// Generated by NVIDIA NVVM Compiler
//
// Compiler Build ID: CL-36424714
// Cuda compilation tools, release 13.0, V13.0.88
// Based on NVVM 20.0.0
//

.version 9.0
.target sm_100
.address_size 64

	// .globl	_Z3addiPiS_S_

.visible .entry _Z3addiPiS_S_(
	.param .u32 _Z3addiPiS_S__param_0,
	.param .u64 .ptr .align 1 _Z3addiPiS_S__param_1,
	.param .u64 .ptr .align 1 _Z3addiPiS_S__param_2,
	.param .u64 .ptr .align 1 _Z3addiPiS_S__param_3
)
{
	.reg .pred 	%p<2>;
	.reg .b32 	%r<9>;
	.reg .b64 	%rd<11>;

	ld.param.u32 	%r2, [_Z3addiPiS_S__param_0];
	ld.param.u64 	%rd1, [_Z3addiPiS_S__param_1];
	ld.param.u64 	%rd2, [_Z3addiPiS_S__param_2];
	ld.param.u64 	%rd3, [_Z3addiPiS_S__param_3];
	mov.u32 	%r3, %ntid.x;
	mov.u32 	%r4, %ctaid.x;
	mov.u32 	%r5, %tid.x;
	mad.lo.s32 	%r1, %r3, %r4, %r5;
	setp.ge.s32 	%p1, %r1, %r2;
	@%p1 bra 	$L__BB0_2;
	cvta.to.global.u64 	%rd4, %rd1;
	cvta.to.global.u64 	%rd5, %rd2;
	cvta.to.global.u64 	%rd6, %rd3;
	mul.wide.s32 	%rd7, %r1, 4;
	add.s64 	%rd8, %rd4, %rd7;
	ld.global.u32 	%r6, [%rd8];
	add.s64 	%rd9, %rd5, %rd7;
	ld.global.u32 	%r7, [%rd9];
	add.s32 	%r8, %r7, %r6;
	add.s64 	%rd10, %rd6, %rd7;
	st.global.u32 	[%rd10], %r8;
$L__BB0_2:
	ret;

}


// ===== COMPILED SASS (sm_100) =====

	.target	sm_100

	.elftype	@"ET_EXEC"


//--------------------- .note.nv.tkinfo           --------------------------
	.section	.note.nv.tkinfo,"",@"SHT_NOTE"
	.sectionflags	@"SHF_NOTE_NV_TKINFO"
	.tkinfo
        /*0018*/ 	.word	0x00000002
        /*0030*/ 	.string	""
        /*0030*/ 	.string	"ptxas"
        /*0030*/ 	.string	"Cuda compilation tools, release 13.0, V13.0.88"
        /*0030*/ 	.string	"Build cuda_13.0.r13.0/compiler.36424714_0"
        /*0030*/ 	.string	"-arch sm_100 -m 64 "



//--------------------- .note.nv.cuinfo           --------------------------
	.section	.note.nv.cuinfo,"",@"SHT_NOTE"
	.sectionflags	@"SHF_NOTE_NV_CUINFO"
        /*0018*/ 	.short	0x0002
        /*001a*/ 	.short	0x0064
        /*001c*/ 	.short	0x0082
	.zero		2


//--------------------- .nv.info                  --------------------------
	.section	.nv.info,"",@"SHT_CUDA_INFO"
	.align	4


	//----- nvinfo : EIATTR_REGCOUNT
	.align		4
        /*0000*/ 	.byte	0x04, 0x2f
        /*0002*/ 	.short	(.L_1 - .L_0)
	.align		4
.L_0:
        /*0004*/ 	.word	index@(_Z3addiPiS_S_)
        /*0008*/ 	.word	0x0000000c


	//----- nvinfo : EIATTR_FRAME_SIZE
	.align		4
.L_1:
        /*000c*/ 	.byte	0x04, 0x11
        /*000e*/ 	.short	(.L_3 - .L_2)
	.align		4
.L_2:
        /*0010*/ 	.word	index@(_Z3addiPiS_S_)
        /*0014*/ 	.word	0x00000000


	//----- nvinfo : EIATTR_MIN_STACK_SIZE
	.align		4
.L_3:
        /*0018*/ 	.byte	0x04, 0x12
        /*001a*/ 	.short	(.L_5 - .L_4)
	.align		4
.L_4:
        /*001c*/ 	.word	index@(_Z3addiPiS_S_)
        /*0020*/ 	.word	0x00000000
.L_5:


//--------------------- .nv.compat                --------------------------
	.section	.nv.compat,"",@"SHT_CUDA_COMPAT_INFO"
	.align	4
        /*0000*/ 	.byte	0x02, 0x09, 0x00, 0x00, 0x02, 0x02, 0x01, 0x00, 0x02, 0x05, 0x05, 0x00, 0x03, 0x07, 0x01, 0x01
        /*0010*/ 	.byte	0x02, 0x03, 0x00, 0x00, 0x02, 0x06, 0x01, 0x00, 0x04, 0x0b, 0x08, 0x00, 0x09, 0x00, 0x00, 0x00
        /*0020*/ 	.byte	0x00, 0x00, 0x00, 0x00


//--------------------- .nv.info._Z3addiPiS_S_    --------------------------
	.section	.nv.info._Z3addiPiS_S_,"",@"SHT_CUDA_INFO"
	.sectionflags	@""
	.align	4


	//----- nvinfo : EIATTR_CUDA_API_VERSION
	.align		4
        /*0000*/ 	.byte	0x04, 0x37
        /*0002*/ 	.short	(.L_7 - .L_6)
.L_6:
        /*0004*/ 	.word	0x00000082


	//----- nvinfo : EIATTR_KPARAM_INFO
	.align		4
.L_7:
        /*0008*/ 	.byte	0x04, 0x17
        /*000a*/ 	.short	(.L_9 - .L_8)
.L_8:
        /*000c*/ 	.word	0x00000000
        /*0010*/ 	.short	0x0003
        /*0012*/ 	.short	0x0018
        /*0014*/ 	.byte	0x00, 0xf5, 0x21, 0x00


	//----- nvinfo : EIATTR_KPARAM_INFO
	.align		4
.L_9:
        /*0018*/ 	.byte	0x04, 0x17
        /*001a*/ 	.short	(.L_11 - .L_10)
.L_10:
        /*001c*/ 	.word	0x00000000
        /*0020*/ 	.short	0x0002
        /*0022*/ 	.short	0x0010
        /*0024*/ 	.byte	0x00, 0xf5, 0x21, 0x00


	//----- nvinfo : EIATTR_KPARAM_INFO
	.align		4
.L_11:
        /*0028*/ 	.byte	0x04, 0x17
        /*002a*/ 	.short	(.L_13 - .L_12)
.L_12:
        /*002c*/ 	.word	0x00000000
        /*0030*/ 	.short	0x0001
        /*0032*/ 	.short	0x0008
        /*0034*/ 	.byte	0x00, 0xf5, 0x21, 0x00


	//----- nvinfo : EIATTR_KPARAM_INFO
	.align		4
.L_13:
        /*0038*/ 	.byte	0x04, 0x17
        /*003a*/ 	.short	(.L_15 - .L_14)
.L_14:
        /*003c*/ 	.word	0x00000000
        /*0040*/ 	.short	0x0000
        /*0042*/ 	.short	0x0000
        /*0044*/ 	.byte	0x00, 0xf0, 0x11, 0x00


	//----- nvinfo : EIATTR_SPARSE_MMA_MASK
	.align		4
.L_15:
        /*0048*/ 	.byte	0x03, 0x50
        /*004a*/ 	.short	0x0000


	//----- nvinfo : EIATTR_MAXREG_COUNT
	.align		4
        /*004c*/ 	.byte	0x03, 0x1b
        /*004e*/ 	.short	0x00ff


	//----- nvinfo : EIATTR_MERCURY_ISA_VERSION
	.align		4
        /*0050*/ 	.byte	0x03, 0x5f
        /*0052*/ 	.short	0x0101


	//----- nvinfo : EIATTR_VRC_CTA_INIT_COUNT
	.align		4
        /*0054*/ 	.byte	0x02, 0x4a
	.zero		1
	.zero		1


	//----- nvinfo : EIATTR_EXIT_INSTR_OFFSETS
	.align		4
        /*0058*/ 	.byte	0x04, 0x1c
        /*005a*/ 	.short	(.L_17 - .L_16)


	//   ....[0]....
.L_16:
        /*005c*/ 	.word	0x00000070


	//   ....[1]....
        /*0060*/ 	.word	0x00000130


	//----- nvinfo : EIATTR_CBANK_PARAM_SIZE
	.align		4
.L_17:
        /*0064*/ 	.byte	0x03, 0x19
        /*0066*/ 	.short	0x0020


	//----- nvinfo : EIATTR_PARAM_CBANK
	.align		4
        /*0068*/ 	.byte	0x04, 0x0a
        /*006a*/ 	.short	(.L_19 - .L_18)
	.align		4
.L_18:
        /*006c*/ 	.word	index@(.nv.constant0._Z3addiPiS_S_)
        /*0070*/ 	.short	0x0380
        /*0072*/ 	.short	0x0020


	//----- nvinfo : EIATTR_SW_WAR
	.align		4
.L_19:
        /*0074*/ 	.byte	0x04, 0x36
        /*0076*/ 	.short	(.L_21 - .L_20)
.L_20:
        /*0078*/ 	.word	0x00000008
.L_21:


//--------------------- .nv.callgraph             --------------------------
	.section	.nv.callgraph,"",@"SHT_CUDA_CALLGRAPH"
	.align	4
	.sectionentsize	8
	.align		4
        /*0000*/ 	.word	0x00000000
	.align		4
        /*0004*/ 	.word	0xffffffff
	.align		4
        /*0008*/ 	.word	0x00000000
	.align		4
        /*000c*/ 	.word	0xfffffffe
	.align		4
        /*0010*/ 	.word	0x00000000
	.align		4
        /*0014*/ 	.word	0xfffffffd
	.align		4
        /*0018*/ 	.word	0x00000000
	.align		4
        /*001c*/ 	.word	0xfffffffc


//--------------------- .text._Z3addiPiS_S_       --------------------------
	.section	.text._Z3addiPiS_S_,"ax",@progbits
	.align	128
        .global         _Z3addiPiS_S_
        .type           _Z3addiPiS_S_,@function
        .size           _Z3addiPiS_S_,(.L_x_1 - _Z3addiPiS_S_)
        .other          _Z3addiPiS_S_,@"STO_CUDA_ENTRY STV_DEFAULT"
_Z3addiPiS_S_:
.text._Z3addiPiS_S_:
[----:B------:R-:W-:Y:S01]  /*0000*/  LDC R1, c[0x0][0x37c] ;  /* 0x0000df00ff017b82 */ /* 0x000fe20000000800 */
[----:B------:R-:W0:Y:S01]  /*0010*/  S2R R9, SR_CTAID.X ;  /* 0x0000000000097919 */ /* 0x000e220000002500 */
[----:B------:R-:W0:Y:S01]  /*0020*/  LDCU UR4, c[0x0][0x360] ;  /* 0x00006c00ff0477ac */ /* 0x000e220008000800 */
[----:B------:R-:W0:Y:S01]  /*0030*/  S2R R0, SR_TID.X ;  /* 0x0000000000007919 */ /* 0x000e220000002100 */
[----:B------:R-:W1:Y:S01]  /*0040*/  LDCU UR5, c[0x0][0x380] ;  /* 0x00007000ff0577ac */ /* 0x000e620008000800 */
[----:B0-----:R-:W-:-:S05]  /*0050*/  IMAD R9, R9, UR4, R0 ;  /* 0x0000000409097c24 */ /* 0x001fca000f8e0200 */
[----:B-1----:R-:W-:-:S13]  /*0060*/  ISETP.GE.AND P0, PT, R9, UR5, PT ;  /* 0x0000000509007c0c */ /* 0x002fda000bf06270 */
[----:B------:R-:W-:Y:S05]  /*0070*/  @P0 EXIT ;  /* 0x000000000000094d */ /* 0x000fea0003800000 */
[----:B------:R-:W0:Y:S01]  /*0080*/  LDC.64 R2, c[0x0][0x388] ;  /* 0x0000e200ff027b82 */ /* 0x000e220000000a00 */
[----:B------:R-:W1:Y:S07]  /*0090*/  LDCU.64 UR4, c[0x0][0x358] ;  /* 0x00006b00ff0477ac */ /* 0x000e6e0008000a00 */
[----:B------:R-:W2:Y:S08]  /*00a0*/  LDC.64 R4, c[0x0][0x390] ;  /* 0x0000e400ff047b82 */ /* 0x000eb00000000a00 */
[----:B------:R-:W3:Y:S01]  /*00b0*/  LDC.64 R6, c[0x0][0x398] ;  /* 0x0000e600ff067b82 */ /* 0x000ee20000000a00 */
[----:B0-----:R-:W-:-:S06]  /*00c0*/  IMAD.WIDE R2, R9, 0x4, R2 ;  /* 0x0000000409027825 */ /* 0x001fcc00078e0202 */
[----:B-1----:R-:W4:Y:S01]  /*00d0*/  LDG.E R2, desc[UR4][R2.64] ;  /* 0x0000000402027981 */ /* 0x002f22000c1e1900 */
[----:B--2---:R-:W-:-:S06]  /*00e0*/  IMAD.WIDE R4, R9, 0x4, R4 ;  /* 0x0000000409047825 */ /* 0x004fcc00078e0204 */
[----:B------:R-:W4:Y:S01]  /*00f0*/  LDG.E R5, desc[UR4][R4.64] ;  /* 0x0000000404057981 */ /* 0x000f22000c1e1900 */
[----:B---3--:R-:W-:Y:S01]  /*0100*/  IMAD.WIDE R6, R9, 0x4, R6 ;  /* 0x0000000409067825 */ /* 0x008fe200078e0206 */
[----:B----4-:R-:W-:-:S05]  /*0110*/  IADD3 R9, PT, PT, R2, R5, RZ ;  /* 0x0000000502097210 */ /* 0x010fca0007ffe0ff */
[----:B------:R-:W-:Y:S01]  /*0120*/  STG.E desc[UR4][R6.64], R9 ;  /* 0x0000000906007986 */ /* 0x000fe2000c101904 */
[----:B------:R-:W-:Y:S05]  /*0130*/  EXIT ;  /* 0x000000000000794d */ /* 0x000fea0003800000 */
.L_x_0:
[----:B------:R-:W-:-:S00]  /*0140*/  BRA `(.L_x_0) ;  /* 0xfffffffc00fc7947 */ /* 0x000fc0000383ffff */
[----:B------:R-:W-:-:S00]  /*0150*/  NOP ;  /* 0x0000000000007918 */ /* 0x000fc00000000000 */
        /* <DEDUP_REMOVED lines=10> */
.L_x_1:


//--------------------- .nv.shared.reserved.0     --------------------------
	.section	.nv.shared.reserved.0,"aw",@nobits
	.weak		__nv_reservedSMEM_offset_0_alias
	.size		__nv_reservedSMEM_offset_0_alias, 0, 64
	.other		__nv_reservedSMEM_offset_0_alias,@"STO_CUDA_RESERVED_SHARED STV_DEFAULT"
__nv_reservedSMEM_offset_0_alias:
	.zero		0
	.zero		64


//--------------------- .nv.constant0._Z3addiPiS_S_ --------------------------
	.section	.nv.constant0._Z3addiPiS_S_,"a",@progbits
	.sectionflags	@""
	.align	4
.nv.constant0._Z3addiPiS_S_:
	.zero		928


//--------------------- SYMBOLS --------------------------

	.type		.nv.reservedSmem.offset0,@object
	.size		.nv.reservedSmem.offset0,0x4
